	.headerflags	@"EF_CUDA_TEXMODE_UNIFIED EF_CUDA_64BIT_ADDRESS EF_CUDA_ACCELERATORS EF_CUDA_SM90 EF_CUDA_VIRTUAL_SM(EF_CUDA_SM90)"
	.elftype	@"ET_EXEC"


//--------------------- .nv.info                  --------------------------
	.section	.nv.info,"",@"SHT_CUDA_INFO"
	.align	4


	//----- nvinfo : EIATTR_REGCOUNT
	.align		4
        /*0000*/ 	.byte	0x04, 0x2f
        /*0002*/ 	.short	(.L_3 - .L_2)
	.align		4
.L_2:
        /*0004*/ 	.word	index@(triton_poi_fused__native_batch_norm_legit_no_training_convolution_relu_11)
        /*0008*/ 	.word	0x00000013


	//----- nvinfo : EIATTR_MIN_STACK_SIZE
	.align		4
.L_3:
        /*000c*/ 	.byte	0x04, 0x12
        /*000e*/ 	.short	(.L_5 - .L_4)
	.align		4
.L_4:
        /*0010*/ 	.word	index@(triton_poi_fused__native_batch_norm_legit_no_training_convolution_relu_11)
        /*0014*/ 	.word	0x00000000


	//----- nvinfo : EIATTR_FRAME_SIZE
	.align		4
.L_5:
        /*0018*/ 	.byte	0x04, 0x11
        /*001a*/ 	.short	(.L_7 - .L_6)
	.align		4
.L_6:
        /*001c*/ 	.word	index@(triton_poi_fused__native_batch_norm_legit_no_training_convolution_relu_11)
        /*0020*/ 	.word	0x00000000


	//----- nvinfo : EIATTR_MIN_STACK_SIZE
	.align		4
.L_7:
        /*0024*/ 	.byte	0x04, 0x12
        /*0026*/ 	.short	(.L_9 - .L_8)
	.align		4
.L_8:
        /*0028*/ 	.word	index@(triton_poi_fused__native_batch_norm_legit_no_training_convolution_relu_11)
        /*002c*/ 	.word	0x00000000
.L_9:


//--------------------- .nv.info.triton_poi_fused__native_batch_norm_legit_no_training_convolution_relu_11 --------------------------
	.section	.nv.info.triton_poi_fused__native_batch_norm_legit_no_training_convolution_relu_11,"",@"SHT_CUDA_INFO"
	.sectionflags	@""
	.align	4


	//----- nvinfo : EIATTR_CUDA_API_VERSION
	.align		4
        /*0000*/ 	.byte	0x04, 0x37
        /*0002*/ 	.short	(.L_11 - .L_10)
.L_10:
        /*0004*/ 	.word	0x0000007c


	//----- nvinfo : EIATTR_KPARAM_INFO
	.align		4
.L_11:
        /*0008*/ 	.byte	0x04, 0x17
        /*000a*/ 	.short	(.L_13 - .L_12)
.L_12:
        /*000c*/ 	.word	0x00000000
        /*0010*/ 	.short	0x0007
        /*0012*/ 	.short	0x0038
        /*0014*/ 	.byte	0x00, 0xf0, 0x11, 0x00


	//----- nvinfo : EIATTR_KPARAM_INFO
	.align		4
.L_13:
        /*0018*/ 	.byte	0x04, 0x17
        /*001a*/ 	.short	(.L_15 - .L_14)
.L_14:
        /*001c*/ 	.word	0x00000000
        /*0020*/ 	.short	0x0006
        /*0022*/ 	.short	0x0030
        /*0024*/ 	.byte	0x00, 0xf4, 0x21, 0x00


	//----- nvinfo : EIATTR_KPARAM_INFO
	.align		4
.L_15:
        /*0028*/ 	.byte	0x04, 0x17
        /*002a*/ 	.short	(.L_17 - .L_16)
.L_16:
        /*002c*/ 	.word	0x00000000
        /*0030*/ 	.short	0x0005
        /*0032*/ 	.short	0x0028
        /*0034*/ 	.byte	0x00, 0xf4, 0x21, 0x00


	//----- nvinfo : EIATTR_KPARAM_INFO
	.align		4
.L_17:
        /*0038*/ 	.byte	0x04, 0x17
        /*003a*/ 	.short	(.L_19 - .L_18)
.L_18:
        /*003c*/ 	.word	0x00000000
        /*0040*/ 	.short	0x0004
        /*0042*/ 	.short	0x0020
        /*0044*/ 	.byte	0x00, 0xf4, 0x21, 0x00


	//----- nvinfo : EIATTR_KPARAM_INFO
	.align		4
.L_19:
        /*0048*/ 	.byte	0x04, 0x17
        /*004a*/ 	.short	(.L_21 - .L_20)
.L_20:
        /*004c*/ 	.word	0x00000000
        /*0050*/ 	.short	0x0003
        /*0052*/ 	.short	0x0018
        /*0054*/ 	.byte	0x00, 0xf4, 0x21, 0x00


	//----- nvinfo : EIATTR_KPARAM_INFO
	.align		4
.L_21:
        /*0058*/ 	.byte	0x04, 0x17
        /*005a*/ 	.short	(.L_23 - .L_22)
.L_22:
        /*005c*/ 	.word	0x00000000
        /*0060*/ 	.short	0x0002
        /*0062*/ 	.short	0x0010
        /*0064*/ 	.byte	0x00, 0xf4, 0x21, 0x00


	//----- nvinfo : EIATTR_KPARAM_INFO
	.align		4
.L_23:
        /*0068*/ 	.byte	0x04, 0x17
        /*006a*/ 	.short	(.L_25 - .L_24)
.L_24:
        /*006c*/ 	.word	0x00000000
        /*0070*/ 	.short	0x0001
        /*0072*/ 	.short	0x0008
        /*0074*/ 	.byte	0x00, 0xf4, 0x21, 0x00


	//----- nvinfo : EIATTR_KPARAM_INFO
	.align		4
.L_25:
        /*0078*/ 	.byte	0x04, 0x17
        /*007a*/ 	.short	(.L_27 - .L_26)
.L_26:
        /*007c*/ 	.word	0x00000000
        /*0080*/ 	.short	0x0000
        /*0082*/ 	.short	0x0000
        /*0084*/ 	.byte	0x00, 0xf4, 0x21, 0x00


	//----- nvinfo : EIATTR_SPARSE_MMA_MASK
	.align		4
.L_27:
        /*0088*/ 	.byte	0x03, 0x50
        /*008a*/ 	.short	0x0000


	//----- nvinfo : EIATTR_MAXREG_COUNT
	.align		4
        /*008c*/ 	.byte	0x03, 0x1b
        /*008e*/ 	.short	0x00ff


	//----- nvinfo : EIATTR_EXIT_INSTR_OFFSETS
	.align		4
        /*0090*/ 	.byte	0x04, 0x1c
        /*0092*/ 	.short	(.L_29 - .L_28)


	//   ....[0]....
.L_28:
        /*0094*/ 	.word	0x00000320


	//----- nvinfo : EIATTR_REQNTID
	.align		4
.L_29:
        /*0098*/ 	.byte	0x04, 0x10
        /*009a*/ 	.short	(.L_31 - .L_30)
.L_30:
        /*009c*/ 	.word	0x00000080
        /*00a0*/ 	.word	0x00000001
        /*00a4*/ 	.word	0x00000001


	//----- nvinfo : EIATTR_CBANK_PARAM_SIZE
	.align		4
.L_31:
        /*00a8*/ 	.byte	0x03, 0x19
        /*00aa*/ 	.short	0x003c


	//----- nvinfo : EIATTR_PARAM_CBANK
	.align		4
        /*00ac*/ 	.byte	0x04, 0x0a
        /*00ae*/ 	.short	(.L_33 - .L_32)
	.align		4
.L_32:
        /*00b0*/ 	.word	index@(.nv.constant0.triton_poi_fused__native_batch_norm_legit_no_training_convolution_relu_11)
        /*00b4*/ 	.short	0x0210
        /*00b6*/ 	.short	0x003c


	//----- nvinfo : EIATTR_SW_WAR
	.align		4
.L_33:
        /*00b8*/ 	.byte	0x04, 0x36
        /*00ba*/ 	.short	(.L_35 - .L_34)
.L_34:
        /*00bc*/ 	.word	0x00000008
.L_35:


//--------------------- .nv.callgraph             --------------------------
	.section	.nv.callgraph,"",@"SHT_CUDA_CALLGRAPH"
	.align	4
	.sectionentsize	8
	.align		4
        /*0000*/ 	.word	0x00000000
	.align		4
        /*0004*/ 	.word	0xffffffff
	.align		4
        /*0008*/ 	.word	0x00000000
	.align		4
        /*000c*/ 	.word	0xfffffffe
	.align		4
        /*0010*/ 	.word	0x00000000
	.align		4
        /*0014*/ 	.word	0xfffffffd
	.align		4
        /*0018*/ 	.word	0x00000000
	.align		4
        /*001c*/ 	.word	0xfffffffc


//--------------------- .nv.constant4             --------------------------
	.section	.nv.constant4,"a",@progbits
	.align	8
	.align		8
.nv.constant4:
        /*0000*/ 	.dword	_$_str
	.align		8
        /*0008*/ 	.dword	_$_str_$_2


//--------------------- .text.triton_poi_fused__native_batch_norm_legit_no_training_convolution_relu_11 --------------------------
	.section	.text.triton_poi_fused__native_batch_norm_legit_no_training_convolution_relu_11,"ax",@progbits
	.align	128
        .global         triton_poi_fused__native_batch_norm_legit_no_training_convolution_relu_11
        .type           triton_poi_fused__native_batch_norm_legit_no_training_convolution_relu_11,@function
        .size           triton_poi_fused__native_batch_norm_legit_no_training_convolution_relu_11,(.L_x_1 - triton_poi_fused__native_batch_norm_legit_no_training_convolution_relu_11)
        .other          triton_poi_fused__native_batch_norm_legit_no_training_convolution_relu_11,@"STO_CUDA_ENTRY STV_DEFAULT"
triton_poi_fused__native_batch_norm_legit_no_training_convolution_relu_11:
.text.triton_poi_fused__native_batch_norm_legit_no_training_convolution_relu_11:
[----:B------:R-:W-:Y:S01]  /*0000*/  LDC R1, c[0x0][0x28] ;  /* 0x00000a00ff017b82 */ /* 0x000fe20000000800 */
[----:B------:R-:W1:Y:S07]  /*0010*/  S2R R0, SR_TID.X ;  /* 0x0000000000007919 */ /* 0x000e6e0000002100 */
[----:B------:R-:W2:Y:S01]  /*0020*/  LDC.64 R10, c[0x0][0x228] ;  /* 0x00008a00ff0a7b82 */ /* 0x000ea20000000a00 */
[----:B------:R-:W-:Y:S01]  /*0030*/  ULDC.64 UR4, c[0x0][0x208] ;  /* 0x0000820000047ab9 */ /* 0x000fe20000000a00 */
[----:B------:R-:W3:Y:S06]  /*0040*/  S2R R3, SR_CTAID.X ;  /* 0x0000000000037919 */ /* 0x000eec0000002500 */
[----:B------:R-:W4:Y:S08]  /*0050*/  LDC.64 R6, c[0x0][0x218] ;  /* 0x00008600ff067b82 */ /* 0x000f300000000a00 */
[----:B------:R-:W5:Y:S08]  /*0060*/  LDC.64 R8, c[0x0][0x220] ;  /* 0x00008800ff087b82 */ /* 0x000f700000000a00 */
[----:B------:R-:W5:Y:S01]  /*0070*/  LDC.64 R12, c[0x0][0x230] ;  /* 0x00008c00ff0c7b82 */ /* 0x000f620000000a00 */
[----:B-1----:R-:W-:-:S07]  /*0080*/  LOP3.LUT R0, R0, 0x7f, RZ, 0xc0, !PT ;  /* 0x0000007f00007812 */ /* 0x002fce00078ec0ff */
[----:B------:R-:W1:Y:S01]  /*0090*/  LDC.64 R4, c[0x0][0x238] ;  /* 0x00008e00ff047b82 */ /* 0x000e620000000a00 */
[----:B---3--:R-:W-:Y:S02]  /*00a0*/  SHF.R.S32.HI R2, RZ, 0x18, R3 ;  /* 0x00000018ff027819 */ /* 0x008fe40000011403 */
[----:B------:R-:W-:Y:S02]  /*00b0*/  LEA R0, R3, R0, 0x7 ;  /* 0x0000000003007211 */ /* 0x000fe400078e38ff */
[----:B------:R-:W-:-:S04]  /*00c0*/  SGXT R3, R2, 0x1 ;  /* 0x000000010203781a */ /* 0x000fc80000000200 */
[----:B------:R-:W-:-:S04]  /*00d0*/  LEA.HI R3, R3, R0, RZ, 0x7 ;  /* 0x0000000003037211 */ /* 0x000fc800078f38ff */
[----:B------:R-:W-:-:S04]  /*00e0*/  LOP3.LUT R3, R3, 0xffffff80, RZ, 0xc0, !PT ;  /* 0xffffff8003037812 */ /* 0x000fc800078ec0ff */
[----:B------:R-:W-:Y:S02]  /*00f0*/  IADD3 R15, R0, -R3, RZ ;  /* 0x80000003000f7210 */ /* 0x000fe40007ffe0ff */
[----:B------:R-:W3:Y:S03]  /*0100*/  LDC.64 R2, c[0x0][0x210] ;  /* 0x00008400ff027b82 */ /* 0x000ee60000000a00 */
[----:B--2---:R-:W-:-:S05]  /*0110*/  IMAD.WIDE R10, R15, 0x4, R10 ;  /* 0x000000040f0a7825 */ /* 0x004fca00078e020a */
[----:B------:R2:W2:Y:S01]  /*0120*/  LDG.E.EL R16, desc[UR4][R10.64] ;  /* 0x000000040a107981 */ /* 0x0004a2000c2e1900 */
[----:B----4-:R-:W-:-:S04]  /*0130*/  IMAD.WIDE R6, R15, 0x4, R6 ;  /* 0x000000040f067825 */ /* 0x010fc800078e0206 */
[C---:B-----5:R-:W-:Y:S02]  /*0140*/  IMAD.WIDE R8, R15.reuse, 0x4, R8 ;  /* 0x000000040f087825 */ /* 0x060fe400078e0208 */
[----:B------:R4:W5:Y:S02]  /*0150*/  LDG.E.EL R7, desc[UR4][R6.64] ;  /* 0x0000000406077981 */ /* 0x000964000c2e1900 */
[----:B---3--:R-:W-:Y:S02]  /*0160*/  IMAD.WIDE R2, R0, 0x4, R2 ;  /* 0x0000000400027825 */ /* 0x008fe400078e0202 */
[----:B------:R-:W3:Y:S04]  /*0170*/  LDG.E.EL R8, desc[UR4][R8.64] ;  /* 0x0000000408087981 */ /* 0x000ee8000c2e1900 */
[----:B------:R-:W5:Y:S01]  /*0180*/  LDG.E R14, desc[UR4][R2.64] ;  /* 0x00000004020e7981 */ /* 0x000f62000c1e1900 */
[----:B0-2---:R-:W-:-:S04]  /*0190*/  IMAD.WIDE R10, R15, 0x4, R12 ;  /* 0x000000040f0a7825 */ /* 0x005fc800078e020c */
[----:B-1----:R-:W-:Y:S02]  /*01a0*/  IMAD.WIDE R12, R15, 0x4, R4 ;  /* 0x000000040f0c7825 */ /* 0x002fe400078e0204 */
[----:B------:R-:W2:Y:S01]  /*01b0*/  LDG.E.EL R10, desc[UR4][R10.64] ;  /* 0x000000040a0a7981 */ /* 0x000ea2000c2e1900 */
[----:B----4-:R-:W-:Y:S01]  /*01c0*/  HFMA2.MMA R6, -RZ, RZ, 1.625, 0 ;  /* 0x3e800000ff067435 */ /* 0x010fe200000001ff */
[----:B------:R-:W0:Y:S02]  /*01d0*/  LDC.64 R4, c[0x0][0x240] ;  /* 0x00009000ff047b82 */ /* 0x000e240000000a00 */
[----:B------:R-:W2:Y:S01]  /*01e0*/  LDG.E.EL R13, desc[UR4][R12.64] ;  /* 0x000000040c0d7981 */ /* 0x000ea2000c2e1900 */
[----:B0-----:R-:W-:-:S04]  /*01f0*/  IMAD.WIDE R4, R0, 0x4, R4 ;  /* 0x0000000400047825 */ /* 0x001fc800078e0204 */
[----:B------:R-:W-:-:S04]  /*0200*/  FADD R16, R16, 9.9999997473787516356e-06 ;  /* 0x3727c5ac10107421 */ /* 0x000fc80000000000 */
[----:B------:R-:W0:Y:S02]  /*0210*/  MUFU.SQRT R15, R16 ;  /* 0x00000010000f7308 */ /* 0x000e240000002000 */
[C---:B0-----:R-:W-:Y:S02]  /*0220*/  FSETP.GT.AND P0, PT, R15.reuse, 8.50705917302346158658e+37, PT ;  /* 0x7e8000000f00780b */ /* 0x041fe40003f04000 */
[----:B------:R-:W-:-:S11]  /*0230*/  FSETP.GEU.AND P1, PT, R15, 1.175494350822287508e-38, PT ;  /* 0x008000000f00780b */ /* 0x000fd60003f2e000 */
[----:B------:R-:W-:-:S04]  /*0240*/  @P0 FMUL R15, R15, 0.25 ;  /* 0x3e8000000f0f0820 */ /* 0x000fc80000400000 */
[----:B------:R-:W-:-:S06]  /*0250*/  @!P1 FMUL R15, R15, 16777216 ;  /* 0x4b8000000f0f9820 */ /* 0x000fcc0000400000 */
[----:B------:R-:W0:Y:S01]  /*0260*/  MUFU.RCP R15, R15 ;  /* 0x0000000f000f7308 */ /* 0x000e220000001000 */
[----:B------:R-:W-:Y:S01]  /*0270*/  FSEL R6, R6, 1, P0 ;  /* 0x3f80000006067808 */ /* 0x000fe20000000000 */
[----:B-----5:R-:W-:-:S04]  /*0280*/  FADD R7, R14, R7 ;  /* 0x000000070e077221 */ /* 0x020fc80000000000 */
[----:B------:R-:W-:Y:S01]  /*0290*/  @!P1 FMUL R6, R6, 16777216 ;  /* 0x4b80000006069820 */ /* 0x000fe20000400000 */
[----:B---3--:R-:W-:-:S03]  /*02a0*/  FADD R8, -R8, R7 ;  /* 0x0000000708087221 */ /* 0x008fc60000000100 */
[----:B0-----:R-:W-:-:S04]  /*02b0*/  FMUL R9, R15, R6 ;  /* 0x000000060f097220 */ /* 0x001fc80000400000 */
[----:B------:R-:W-:-:S04]  /*02c0*/  FMUL R8, R8, R9 ;  /* 0x0000000908087220 */ /* 0x000fc80000400000 */
[----:B--2---:R-:W-:-:S05]  /*02d0*/  FFMA R8, R10, R8, R13 ;  /* 0x000000080a087223 */ /* 0x004fca000000000d */
[----:B------:R-:W-:-:S04]  /*02e0*/  FSETP.GEU.AND P0, PT, R8, RZ, PT ;  /* 0x000000ff0800720b */ /* 0x000fc80003f0e000 */
[----:B------:R-:W-:Y:S01]  /*02f0*/  FSEL R9, R8, RZ, P0 ;  /* 0x000000ff08097208 */ /* 0x000fe20000000000 */
[----:B------:R-:W-:Y:S04]  /*0300*/  STG.E desc[UR4][R2.64], R7 ;  /* 0x0000000702007986 */ /* 0x000fe8000c101904 */
[----:B------:R-:W-:Y:S01]  /*0310*/  STG.E desc[UR4][R4.64], R9 ;  /* 0x0000000904007986 */ /* 0x000fe2000c101904 */
[----:B------:R-:W-:Y:S05]  /*0320*/  EXIT ;  /* 0x000000000000794d */ /* 0x000fea0003800000 */
.L_x_0:
[----:B------:R-:W-:-:S00]  /*0330*/  BRA `(.L_x_0) ;  /* 0xfffffffc00fc7947 */ /* 0x000fc0000383ffff */
[----:B------:R-:W-:-:S00]  /*0340*/  NOP ;  /* 0x0000000000007918 */ /* 0x000fc00000000000 */
        /* <DEDUP_REMOVED lines=11> */
.L_x_1:


//--------------------- .nv.global.init           --------------------------
	.section	.nv.global.init,"aw",@progbits
.nv.global.init:
	.type		_$_str,@object
	.size		_$_str,(_$_str_$_2 - _$_str)
_$_str:
        /*0000*/ 	.byte	0x5f, 0x5f, 0x43, 0x55, 0x44, 0x41, 0x5f, 0x46, 0x54, 0x5a, 0x00
	.type		_$_str_$_2,@object
	.size		_$_str_$_2,(.L_1 - _$_str_$_2)
_$_str_$_2:
        /*000b*/ 	.byte	0x5f, 0x5f, 0x43, 0x55, 0x44, 0x41, 0x5f, 0x50, 0x52, 0x45, 0x43, 0x5f, 0x53, 0x51, 0x52, 0x54
        /*001b*/ 	.byte	0x00
.L_1:


//--------------------- .nv.constant0.triton_poi_fused__native_batch_norm_legit_no_training_convolution_relu_11 --------------------------
	.section	.nv.constant0.triton_poi_fused__native_batch_norm_legit_no_training_convolution_relu_11,"a",@progbits
	.sectionflags	@""
	.align	4
.nv.constant0.triton_poi_fused__native_batch_norm_legit_no_training_convolution_relu_11:
	.zero		588
